	.headerflags	@"EF_CUDA_TEXMODE_UNIFIED EF_CUDA_64BIT_ADDRESS EF_CUDA_ACCELERATORS EF_CUDA_SM90 EF_CUDA_VIRTUAL_SM(EF_CUDA_SM90)"
	.elftype	@"ET_EXEC"


//--------------------- .nv.info                  --------------------------
	.section	.nv.info,"",@"SHT_CUDA_INFO"
	.align	4


	//----- nvinfo : EIATTR_REGCOUNT
	.align		4
        /*0000*/ 	.byte	0x04, 0x2f
        /*0002*/ 	.short	(.L_1 - .L_0)
	.align		4
.L_0:
        /*0004*/ 	.word	index@(triton_poi_fused_convolution_0)
        /*0008*/ 	.word	0x00000010


	//----- nvinfo : EIATTR_MIN_STACK_SIZE
	.align		4
.L_1:
        /*000c*/ 	.byte	0x04, 0x12
        /*000e*/ 	.short	(.L_3 - .L_2)
	.align		4
.L_2:
        /*0010*/ 	.word	index@(triton_poi_fused_convolution_0)
        /*0014*/ 	.word	0x00000000


	//----- nvinfo : EIATTR_FRAME_SIZE
	.align		4
.L_3:
        /*0018*/ 	.byte	0x04, 0x11
        /*001a*/ 	.short	(.L_5 - .L_4)
	.align		4
.L_4:
        /*001c*/ 	.word	index@(triton_poi_fused_convolution_0)
        /*0020*/ 	.word	0x00000000


	//----- nvinfo : EIATTR_MIN_STACK_SIZE
	.align		4
.L_5:
        /*0024*/ 	.byte	0x04, 0x12
        /*0026*/ 	.short	(.L_7 - .L_6)
	.align		4
.L_6:
        /*0028*/ 	.word	index@(triton_poi_fused_convolution_0)
        /*002c*/ 	.word	0x00000000
.L_7:


//--------------------- .nv.info.triton_poi_fused_convolution_0 --------------------------
	.section	.nv.info.triton_poi_fused_convolution_0,"",@"SHT_CUDA_INFO"
	.sectionflags	@""
	.align	4


	//----- nvinfo : EIATTR_CUDA_API_VERSION
	.align		4
        /*0000*/ 	.byte	0x04, 0x37
        /*0002*/ 	.short	(.L_9 - .L_8)
.L_8:
        /*0004*/ 	.word	0x0000007c


	//----- nvinfo : EIATTR_KPARAM_INFO
	.align		4
.L_9:
        /*0008*/ 	.byte	0x04, 0x17
        /*000a*/ 	.short	(.L_11 - .L_10)
.L_10:
        /*000c*/ 	.word	0x00000000
        /*0010*/ 	.short	0x0003
        /*0012*/ 	.short	0x0018
        /*0014*/ 	.byte	0x00, 0xf0, 0x11, 0x00


	//----- nvinfo : EIATTR_KPARAM_INFO
	.align		4
.L_11:
        /*0018*/ 	.byte	0x04, 0x17
        /*001a*/ 	.short	(.L_13 - .L_12)
.L_12:
        /*001c*/ 	.word	0x00000000
        /*0020*/ 	.short	0x0002
        /*0022*/ 	.short	0x0010
        /*0024*/ 	.byte	0x00, 0xf4, 0x21, 0x00


	//----- nvinfo : EIATTR_KPARAM_INFO
	.align		4
.L_13:
        /*0028*/ 	.byte	0x04, 0x17
        /*002a*/ 	.short	(.L_15 - .L_14)
.L_14:
        /*002c*/ 	.word	0x00000000
        /*0030*/ 	.short	0x0001
        /*0032*/ 	.short	0x0008
        /*0034*/ 	.byte	0x00, 0xf4, 0x21, 0x00


	//----- nvinfo : EIATTR_KPARAM_INFO
	.align		4
.L_15:
        /*0038*/ 	.byte	0x04, 0x17
        /*003a*/ 	.short	(.L_17 - .L_16)
.L_16:
        /*003c*/ 	.word	0x00000000
        /*0040*/ 	.short	0x0000
        /*0042*/ 	.short	0x0000
        /*0044*/ 	.byte	0x00, 0xf4, 0x21, 0x00


	//----- nvinfo : EIATTR_SPARSE_MMA_MASK
	.align		4
.L_17:
        /*0048*/ 	.byte	0x03, 0x50
        /*004a*/ 	.short	0x0000


	//----- nvinfo : EIATTR_MAXREG_COUNT
	.align		4
        /*004c*/ 	.byte	0x03, 0x1b
        /*004e*/ 	.short	0x00ff


	//----- nvinfo : EIATTR_EXIT_INSTR_OFFSETS
	.align		4
        /*0050*/ 	.byte	0x04, 0x1c
        /*0052*/ 	.short	(.L_19 - .L_18)


	//   ....[0]....
.L_18:
        /*0054*/ 	.word	0x00000220


	//   ....[1]....
        /*0058*/ 	.word	0x00000240


	//----- nvinfo : EIATTR_REQNTID
	.align		4
.L_19:
        /*005c*/ 	.byte	0x04, 0x10
        /*005e*/ 	.short	(.L_21 - .L_20)
.L_20:
        /*0060*/ 	.word	0x00000080
        /*0064*/ 	.word	0x00000001
        /*0068*/ 	.word	0x00000001


	//----- nvinfo : EIATTR_CBANK_PARAM_SIZE
	.align		4
.L_21:
        /*006c*/ 	.byte	0x03, 0x19
        /*006e*/ 	.short	0x001c


	//----- nvinfo : EIATTR_PARAM_CBANK
	.align		4
        /*0070*/ 	.byte	0x04, 0x0a
        /*0072*/ 	.short	(.L_23 - .L_22)
	.align		4
.L_22:
        /*0074*/ 	.word	index@(.nv.constant0.triton_poi_fused_convolution_0)
        /*0078*/ 	.short	0x0210
        /*007a*/ 	.short	0x001c


	//----- nvinfo : EIATTR_SW_WAR
	.align		4
.L_23:
        /*007c*/ 	.byte	0x04, 0x36
        /*007e*/ 	.short	(.L_25 - .L_24)
.L_24:
        /*0080*/ 	.word	0x00000008
.L_25:


//--------------------- .nv.callgraph             --------------------------
	.section	.nv.callgraph,"",@"SHT_CUDA_CALLGRAPH"
	.align	4
	.sectionentsize	8
	.align		4
        /*0000*/ 	.word	0x00000000
	.align		4
        /*0004*/ 	.word	0xffffffff
	.align		4
        /*0008*/ 	.word	0x00000000
	.align		4
        /*000c*/ 	.word	0xfffffffe
	.align		4
        /*0010*/ 	.word	0x00000000
	.align		4
        /*0014*/ 	.word	0xfffffffd
	.align		4
        /*0018*/ 	.word	0x00000000
	.align		4
        /*001c*/ 	.word	0xfffffffc


//--------------------- .text.triton_poi_fused_convolution_0 --------------------------
	.section	.text.triton_poi_fused_convolution_0,"ax",@progbits
	.align	128
        .global         triton_poi_fused_convolution_0
        .type           triton_poi_fused_convolution_0,@function
        .size           triton_poi_fused_convolution_0,(.L_x_1 - triton_poi_fused_convolution_0)
        .other          triton_poi_fused_convolution_0,@"STO_CUDA_ENTRY STV_DEFAULT"
triton_poi_fused_convolution_0:
.text.triton_poi_fused_convolution_0:
[----:B------:R-:W0:Y:S02]  /*0000*/  LDC R1, c[0x0][0x28] ;  /* 0x00000a00ff017b82 */ /* 0x000e240000000800 */
[----:B------:R-:W1:Y:S01]  /*0010*/  S2R R0, SR_TID.X ;  /* 0x0000000000007919 */ /* 0x000e620000002100 */
[----:B------:R-:W2:Y:S01]  /*0020*/  LDC.64 R4, c[0x0][0x220] ;  /* 0x00008800ff047b82 */ /* 0x000ea20000000a00 */
[----:B------:R-:W-:Y:S01]  /*0030*/  ULDC.64 UR4, c[0x0][0x208] ;  /* 0x0000820000047ab9 */ /* 0x000fe20000000a00 */
[----:B------:R-:W-:Y:S01]  /*0040*/  CS2R R12, SRZ ;  /* 0x00000000000c7805 */ /* 0x000fe2000001ff00 */
[----:B------:R-:W3:Y:S05]  /*0050*/  S2R R9, SR_CTAID.X ;  /* 0x0000000000097919 */ /* 0x000eea0000002500 */
[----:B------:R-:W4:Y:S08]  /*0060*/  LDC.64 R2, c[0x0][0x210] ;  /* 0x00008400ff027b82 */ /* 0x000f300000000a00 */
[----:B------:R-:W5:Y:S01]  /*0070*/  LDC.64 R6, c[0x0][0x218] ;  /* 0x00008600ff067b82 */ /* 0x000f620000000a00 */
[----:B-1----:R-:W-:Y:S01]  /*0080*/  IMAD.SHL.U32 R0, R0, 0x2, RZ ;  /* 0x0000000200007824 */ /* 0x002fe200078e00ff */
[----:B---3--:R-:W-:-:S04]  /*0090*/  SHF.R.S32.HI R8, RZ, 0x17, R9 ;  /* 0x00000017ff087819 */ /* 0x008fc80000011409 */
[----:B------:R-:W-:Y:S02]  /*00a0*/  LOP3.LUT R0, R0, 0xfe, RZ, 0xc0, !PT ;  /* 0x000000fe00007812 */ /* 0x000fe400078ec0ff */
[----:B------:R-:W-:-:S03]  /*00b0*/  SGXT R8, R8, 0x1 ;  /* 0x000000010808781a */ /* 0x000fc60000000200 */
[----:B------:R-:W-:-:S04]  /*00c0*/  IMAD R9, R9, 0x100, R0 ;  /* 0x0000010009097824 */ /* 0x000fc800078e0200 */
[C---:B----4-:R-:W-:Y:S01]  /*00d0*/  IMAD.WIDE R2, R9.reuse, 0x4, R2 ;  /* 0x0000000409027825 */ /* 0x050fe200078e0202 */
[----:B------:R-:W-:Y:S02]  /*00e0*/  LEA.HI R8, R8, R9, RZ, 0x4 ;  /* 0x0000000908087211 */ /* 0x000fe400078f20ff */
[C---:B------:R-:W-:Y:S01]  /*00f0*/  ISETP.GE.AND P0, PT, R9.reuse, 0x100, PT ;  /* 0x000001000900780c */ /* 0x040fe20003f06270 */
[----:B-----5:R-:W-:Y:S01]  /*0100*/  IMAD.WIDE R6, R9, 0x4, R6 ;  /* 0x0000000409067825 */ /* 0x020fe200078e0206 */
[----:B------:R-:W-:-:S04]  /*0110*/  SHF.R.S32.HI R8, RZ, 0x4, R8 ;  /* 0x00000004ff087819 */ /* 0x000fc80000011408 */
[----:B------:R-:W-:-:S04]  /*0120*/  LEA.HI R0, R8, R8, RZ, 0x2 ;  /* 0x0000000808007211 */ /* 0x000fc800078f10ff */
[----:B------:R-:W-:Y:S01]  /*0130*/  LOP3.LUT R11, R0, 0xfffffffc, RZ, 0xc0, !PT ;  /* 0xfffffffc000b7812 */ /* 0x000fe200078ec0ff */
[----:B------:R-:W-:Y:S02]  /*0140*/  HFMA2.MMA R0, -RZ, RZ, 0, 0 ;  /* 0x00000000ff007435 */ /* 0x000fe400000001ff */
[----:B------:R-:W3:Y:S01]  /*0150*/  @!P0 LDG.E.64 R12, desc[UR4][R6.64] ;  /* 0x00000004060c8981 */ /* 0x000ee2000c1e1b00 */
[----:B------:R-:W-:Y:S02]  /*0160*/  IADD3 R11, R8, -R11, RZ ;  /* 0x8000000b080b7210 */ /* 0x000fe40007ffe0ff */
[----:B------:R-:W-:-:S03]  /*0170*/  CS2R R8, SRZ ;  /* 0x0000000000087805 */ /* 0x000fc6000001ff00 */
[----:B--2---:R-:W-:-:S03]  /*0180*/  IMAD.WIDE R4, R11, 0x4, R4 ;  /* 0x000000040b047825 */ /* 0x004fc600078e0204 */
[----:B------:R-:W2:Y:S01]  /*0190*/  @!P0 LDG.E.64 R8, desc[UR4][R2.64] ;  /* 0x0000000402088981 */ /* 0x000ea2000c1e1b00 */
[----:B------:R-:W-:-:S03]  /*01a0*/  IMAD.MOV.U32 R11, RZ, RZ, RZ ;  /* 0x000000ffff0b7224 */ /* 0x000fc600078e00ff */
[----:B------:R-:W2:Y:S04]  /*01b0*/  @!P0 LDG.E.EL R0, desc[UR4][R4.64] ;  /* 0x0000000404008981 */ /* 0x000ea8000c2e1900 */
[----:B------:R-:W4:Y:S01]  /*01c0*/  @!P0 LDG.E.EL R11, desc[UR4][R4.64] ;  /* 0x00000004040b8981 */ /* 0x000f22000c2e1900 */
[----:B--2---:R-:W-:Y:S01]  /*01d0*/  FADD R9, R0, R9 ;  /* 0x0000000900097221 */ /* 0x004fe20000000000 */
[----:B----4-:R-:W-:Y:S01]  /*01e0*/  FADD R8, R11, R8 ;  /* 0x000000080b087221 */ /* 0x010fe20000000000 */
[----:B---3--:R-:W-:Y:S01]  /*01f0*/  FADD R12, R12, R11 ;  /* 0x0000000b0c0c7221 */ /* 0x008fe20000000000 */
[----:B------:R-:W-:-:S03]  /*0200*/  FADD R13, R13, R0 ;  /* 0x000000000d0d7221 */ /* 0x000fc60000000000 */
[----:B------:R1:W-:Y:S01]  /*0210*/  @!P0 STG.E.64 desc[UR4][R2.64], R8 ;  /* 0x0000000802008986 */ /* 0x0003e2000c101b04 */
[----:B------:R-:W-:Y:S05]  /*0220*/  @P0 EXIT ;  /* 0x000000000000094d */ /* 0x000fea0003800000 */
[----:B------:R-:W-:Y:S01]  /*0230*/  STG.E.64 desc[UR4][R6.64], R12 ;  /* 0x0000000c06007986 */ /* 0x000fe2000c101b04 */
[----:B------:R-:W-:Y:S05]  /*0240*/  EXIT ;  /* 0x000000000000794d */ /* 0x000fea0003800000 */
.L_x_0:
[----:B------:R-:W-:-:S00]  /*0250*/  BRA `(.L_x_0) ;  /* 0xfffffffc00fc7947 */ /* 0x000fc0000383ffff */
[----:B------:R-:W-:-:S00]  /*0260*/  NOP ;  /* 0x0000000000007918 */ /* 0x000fc00000000000 */
        /* <DEDUP_REMOVED lines=9> */
.L_x_1:


//--------------------- .nv.constant0.triton_poi_fused_convolution_0 --------------------------
	.section	.nv.constant0.triton_poi_fused_convolution_0,"a",@progbits
	.sectionflags	@""
	.align	4
.nv.constant0.triton_poi_fused_convolution_0:
	.zero		556
